//
// Generated by NVIDIA NVVM Compiler
//
// Compiler Build ID: CL-36424714
// Cuda compilation tools, release 13.0, V13.0.88
// Based on NVVM 20.0.0
//

.version 9.0
.target sm_100
.address_size 64

	// .globl	_Z11gemm_kernalPfS_S_iii

.visible .entry _Z11gemm_kernalPfS_S_iii(
	.param .u64 .ptr .align 1 _Z11gemm_kernalPfS_S_iii_param_0,
	.param .u64 .ptr .align 1 _Z11gemm_kernalPfS_S_iii_param_1,
	.param .u64 .ptr .align 1 _Z11gemm_kernalPfS_S_iii_param_2,
	.param .u32 _Z11gemm_kernalPfS_S_iii_param_3,
	.param .u32 _Z11gemm_kernalPfS_S_iii_param_4,
	.param .u32 _Z11gemm_kernalPfS_S_iii_param_5
)
{
	.reg .pred 	%p<13>;
	.reg .b32 	%r<43>;
	.reg .b32 	%f<68>;
	.reg .b64 	%rd<53>;

	ld.param.u64 	%rd7, [_Z11gemm_kernalPfS_S_iii_param_0];
	ld.param.u64 	%rd8, [_Z11gemm_kernalPfS_S_iii_param_1];
	ld.param.u64 	%rd6, [_Z11gemm_kernalPfS_S_iii_param_2];
	ld.param.u32 	%r20, [_Z11gemm_kernalPfS_S_iii_param_3];
	ld.param.u32 	%r18, [_Z11gemm_kernalPfS_S_iii_param_4];
	ld.param.u32 	%r19, [_Z11gemm_kernalPfS_S_iii_param_5];
	cvta.to.global.u64 	%rd1, %rd8;
	cvta.to.global.u64 	%rd2, %rd7;
	mov.u32 	%r22, %ctaid.x;
	mov.u32 	%r23, %ntid.x;
	mov.u32 	%r24, %tid.x;
	mad.lo.s32 	%r1, %r22, %r23, %r24;
	mov.u32 	%r25, %ctaid.y;
	mov.u32 	%r26, %ntid.y;
	mov.u32 	%r27, %tid.y;
	mad.lo.s32 	%r28, %r25, %r26, %r27;
	setp.ge.s32 	%p1, %r1, %r19;
	setp.ge.s32 	%p2, %r28, %r20;
	or.pred  	%p3, %p1, %p2;
	@%p3 bra 	$L__BB0_14;
	setp.lt.s32 	%p4, %r18, 1;
	mov.f32 	%f67, 0f00000000;
	@%p4 bra 	$L__BB0_13;
	mul.lo.s32 	%r3, %r18, %r28;
	and.b32  	%r4, %r18, 7;
	setp.lt.u32 	%p5, %r18, 8;
	mov.f32 	%f67, 0f00000000;
	mov.b32 	%r41, 0;
	@%p5 bra 	$L__BB0_5;
	and.b32  	%r41, %r18, 2147483640;
	neg.s32 	%r39, %r41;
	shl.b32 	%r7, %r19, 3;
	mul.wide.u32 	%rd9, %r3, 4;
	add.s64 	%rd10, %rd9, %rd2;
	add.s64 	%rd52, %rd10, 16;
	mov.f32 	%f67, 0f00000000;
	mul.wide.s32 	%rd13, %r19, 4;
	mov.u32 	%r38, %r1;
$L__BB0_4:
	.pragma "nounroll";
	ld.global.f32 	%f17, [%rd52+-16];
	mul.wide.s32 	%rd11, %r38, 4;
	add.s64 	%rd12, %rd1, %rd11;
	ld.global.f32 	%f18, [%rd12];
	fma.rn.f32 	%f19, %f17, %f18, %f67;
	ld.global.f32 	%f20, [%rd52+-12];
	add.s64 	%rd14, %rd12, %rd13;
	ld.global.f32 	%f21, [%rd14];
	fma.rn.f32 	%f22, %f20, %f21, %f19;
	ld.global.f32 	%f23, [%rd52+-8];
	add.s64 	%rd15, %rd14, %rd13;
	ld.global.f32 	%f24, [%rd15];
	fma.rn.f32 	%f25, %f23, %f24, %f22;
	ld.global.f32 	%f26, [%rd52+-4];
	add.s64 	%rd16, %rd15, %rd13;
	ld.global.f32 	%f27, [%rd16];
	fma.rn.f32 	%f28, %f26, %f27, %f25;
	ld.global.f32 	%f29, [%rd52];
	add.s64 	%rd17, %rd16, %rd13;
	ld.global.f32 	%f30, [%rd17];
	fma.rn.f32 	%f31, %f29, %f30, %f28;
	ld.global.f32 	%f32, [%rd52+4];
	add.s64 	%rd18, %rd17, %rd13;
	ld.global.f32 	%f33, [%rd18];
	fma.rn.f32 	%f34, %f32, %f33, %f31;
	ld.global.f32 	%f35, [%rd52+8];
	add.s64 	%rd19, %rd18, %rd13;
	ld.global.f32 	%f36, [%rd19];
	fma.rn.f32 	%f37, %f35, %f36, %f34;
	ld.global.f32 	%f38, [%rd52+12];
	add.s64 	%rd20, %rd19, %rd13;
	ld.global.f32 	%f39, [%rd20];
	fma.rn.f32 	%f67, %f38, %f39, %f37;
	add.s32 	%r39, %r39, 8;
	add.s32 	%r38, %r38, %r7;
	add.s64 	%rd52, %rd52, 32;
	setp.ne.s32 	%p6, %r39, 0;
	@%p6 bra 	$L__BB0_4;
$L__BB0_5:
	setp.eq.s32 	%p7, %r4, 0;
	@%p7 bra 	$L__BB0_13;
	and.b32  	%r13, %r18, 3;
	setp.lt.u32 	%p8, %r4, 4;
	@%p8 bra 	$L__BB0_8;
	add.s32 	%r30, %r41, %r3;
	mad.lo.s32 	%r31, %r41, %r19, %r1;
	mul.wide.u32 	%rd21, %r30, 4;
	add.s64 	%rd22, %rd2, %rd21;
	ld.global.f32 	%f41, [%rd22];
	mul.wide.s32 	%rd23, %r31, 4;
	add.s64 	%rd24, %rd1, %rd23;
	ld.global.f32 	%f42, [%rd24];
	fma.rn.f32 	%f43, %f41, %f42, %f67;
	cvt.u64.u32 	%rd25, %r3;
	cvt.u64.u32 	%rd26, %r41;
	add.s64 	%rd27, %rd26, %rd25;
	shl.b64 	%rd28, %rd27, 2;
	add.s64 	%rd29, %rd2, %rd28;
	ld.global.f32 	%f44, [%rd29+4];
	mul.wide.s32 	%rd30, %r19, 4;
	add.s64 	%rd31, %rd24, %rd30;
	ld.global.f32 	%f45, [%rd31];
	fma.rn.f32 	%f46, %f44, %f45, %f43;
	ld.global.f32 	%f47, [%rd29+8];
	add.s64 	%rd32, %rd31, %rd30;
	ld.global.f32 	%f48, [%rd32];
	fma.rn.f32 	%f49, %f47, %f48, %f46;
	ld.global.f32 	%f50, [%rd29+12];
	add.s64 	%rd33, %rd32, %rd30;
	ld.global.f32 	%f51, [%rd33];
	fma.rn.f32 	%f67, %f50, %f51, %f49;
	add.s32 	%r41, %r41, 4;
$L__BB0_8:
	setp.eq.s32 	%p9, %r13, 0;
	@%p9 bra 	$L__BB0_13;
	setp.eq.s32 	%p10, %r13, 1;
	@%p10 bra 	$L__BB0_11;
	add.s32 	%r32, %r41, %r3;
	mad.lo.s32 	%r33, %r41, %r19, %r1;
	mul.wide.u32 	%rd34, %r32, 4;
	add.s64 	%rd35, %rd2, %rd34;
	ld.global.f32 	%f53, [%rd35];
	mul.wide.s32 	%rd36, %r33, 4;
	add.s64 	%rd37, %rd1, %rd36;
	ld.global.f32 	%f54, [%rd37];
	fma.rn.f32 	%f55, %f53, %f54, %f67;
	cvt.u64.u32 	%rd38, %r3;
	cvt.u64.u32 	%rd39, %r41;
	add.s64 	%rd40, %rd39, %rd38;
	shl.b64 	%rd41, %rd40, 2;
	add.s64 	%rd42, %rd2, %rd41;
	ld.global.f32 	%f56, [%rd42+4];
	mul.wide.s32 	%rd43, %r19, 4;
	add.s64 	%rd44, %rd37, %rd43;
	ld.global.f32 	%f57, [%rd44];
	fma.rn.f32 	%f67, %f56, %f57, %f55;
	add.s32 	%r41, %r41, 2;
$L__BB0_11:
	and.b32  	%r34, %r18, 1;
	setp.eq.b32 	%p11, %r34, 1;
	not.pred 	%p12, %p11;
	@%p12 bra 	$L__BB0_13;
	add.s32 	%r35, %r41, %r3;
	mad.lo.s32 	%r36, %r41, %r19, %r1;
	mul.wide.u32 	%rd45, %r35, 4;
	add.s64 	%rd46, %rd2, %rd45;
	ld.global.f32 	%f58, [%rd46];
	mul.wide.s32 	%rd47, %r36, 4;
	add.s64 	%rd48, %rd1, %rd47;
	ld.global.f32 	%f59, [%rd48];
	fma.rn.f32 	%f67, %f58, %f59, %f67;
$L__BB0_13:
	mad.lo.s32 	%r37, %r19, %r28, %r1;
	cvta.to.global.u64 	%rd49, %rd6;
	mul.wide.s32 	%rd50, %r37, 4;
	add.s64 	%rd51, %rd49, %rd50;
	st.global.f32 	[%rd51], %f67;
$L__BB0_14:
	ret;

}


// ===== COMPILED SASS (sm_100) =====

	.target	sm_100

	.elftype	@"ET_EXEC"


//--------------------- .note.nv.tkinfo           --------------------------
	.section	.note.nv.tkinfo,"",@"SHT_NOTE"
	.sectionflags	@"SHF_NOTE_NV_TKINFO"
	.tkinfo
        /*0018*/ 	.word	0x00000002
        /*0030*/ 	.string	""
        /*0030*/ 	.string	"ptxas"
        /*0030*/ 	.string	"Cuda compilation tools, release 13.0, V13.0.88"
        /*0030*/ 	.string	"Build cuda_13.0.r13.0/compiler.36424714_0"
        /*0030*/ 	.string	"-arch sm_100 -m 64 "



//--------------------- .note.nv.cuinfo           --------------------------
	.section	.note.nv.cuinfo,"",@"SHT_NOTE"
	.sectionflags	@"SHF_NOTE_NV_CUINFO"
        /*0018*/ 	.short	0x0002
        /*001a*/ 	.short	0x0064
        /*001c*/ 	.short	0x0082
	.zero		2


//--------------------- .nv.info                  --------------------------
	.section	.nv.info,"",@"SHT_CUDA_INFO"
	.align	4


	//----- nvinfo : EIATTR_REGCOUNT
	.align		4
        /*0000*/ 	.byte	0x04, 0x2f
        /*0002*/ 	.short	(.L_1 - .L_0)
	.align		4
.L_0:
        /*0004*/ 	.word	index@(_Z11gemm_kernalPfS_S_iii)
        /*0008*/ 	.word	0x00000020


	//----- nvinfo : EIATTR_FRAME_SIZE
	.align		4
.L_1:
        /*000c*/ 	.byte	0x04, 0x11
        /*000e*/ 	.short	(.L_3 - .L_2)
	.align		4
.L_2:
        /*0010*/ 	.word	index@(_Z11gemm_kernalPfS_S_iii)
        /*0014*/ 	.word	0x00000000


	//----- nvinfo : EIATTR_MIN_STACK_SIZE
	.align		4
.L_3:
        /*0018*/ 	.byte	0x04, 0x12
        /*001a*/ 	.short	(.L_5 - .L_4)
	.align		4
.L_4:
        /*001c*/ 	.word	index@(_Z11gemm_kernalPfS_S_iii)
        /*0020*/ 	.word	0x00000000
.L_5:


//--------------------- .nv.compat                --------------------------
	.section	.nv.compat,"",@"SHT_CUDA_COMPAT_INFO"
	.align	4
        /*0000*/ 	.byte	0x02, 0x09, 0x00, 0x00, 0x02, 0x02, 0x01, 0x00, 0x02, 0x05, 0x05, 0x00, 0x03, 0x07, 0x01, 0x01
        /*0010*/ 	.byte	0x02, 0x03, 0x00, 0x00, 0x02, 0x06, 0x01, 0x00, 0x04, 0x0b, 0x08, 0x00, 0x09, 0x00, 0x00, 0x00
        /*0020*/ 	.byte	0x00, 0x00, 0x00, 0x00


//--------------------- .nv.info._Z11gemm_kernalPfS_S_iii --------------------------
	.section	.nv.info._Z11gemm_kernalPfS_S_iii,"",@"SHT_CUDA_INFO"
	.sectionflags	@""
	.align	4


	//----- nvinfo : EIATTR_CUDA_API_VERSION
	.align		4
        /*0000*/ 	.byte	0x04, 0x37
        /*0002*/ 	.short	(.L_7 - .L_6)
.L_6:
        /*0004*/ 	.word	0x00000082


	//----- nvinfo : EIATTR_KPARAM_INFO
	.align		4
.L_7:
        /*0008*/ 	.byte	0x04, 0x17
        /*000a*/ 	.short	(.L_9 - .L_8)
.L_8:
        /*000c*/ 	.word	0x00000000
        /*0010*/ 	.short	0x0005
        /*0012*/ 	.short	0x0020
        /*0014*/ 	.byte	0x00, 0xf0, 0x11, 0x00


	//----- nvinfo : EIATTR_KPARAM_INFO
	.align		4
.L_9:
        /*0018*/ 	.byte	0x04, 0x17
        /*001a*/ 	.short	(.L_11 - .L_10)
.L_10:
        /*001c*/ 	.word	0x00000000
        /*0020*/ 	.short	0x0004
        /*0022*/ 	.short	0x001c
        /*0024*/ 	.byte	0x00, 0xf0, 0x11, 0x00


	//----- nvinfo : EIATTR_KPARAM_INFO
	.align		4
.L_11:
        /*0028*/ 	.byte	0x04, 0x17
        /*002a*/ 	.short	(.L_13 - .L_12)
.L_12:
        /*002c*/ 	.word	0x00000000
        /*0030*/ 	.short	0x0003
        /*0032*/ 	.short	0x0018
        /*0034*/ 	.byte	0x00, 0xf0, 0x11, 0x00


	//----- nvinfo : EIATTR_KPARAM_INFO
	.align		4
.L_13:
        /*0038*/ 	.byte	0x04, 0x17
        /*003a*/ 	.short	(.L_15 - .L_14)
.L_14:
        /*003c*/ 	.word	0x00000000
        /*0040*/ 	.short	0x0002
        /*0042*/ 	.short	0x0010
        /*0044*/ 	.byte	0x00, 0xf5, 0x21, 0x00


	//----- nvinfo : EIATTR_KPARAM_INFO
	.align		4
.L_15:
        /*0048*/ 	.byte	0x04, 0x17
        /*004a*/ 	.short	(.L_17 - .L_16)
.L_16:
        /*004c*/ 	.word	0x00000000
        /*0050*/ 	.short	0x0001
        /*0052*/ 	.short	0x0008
        /*0054*/ 	.byte	0x00, 0xf5, 0x21, 0x00


	//----- nvinfo : EIATTR_KPARAM_INFO
	.align		4
.L_17:
        /*0058*/ 	.byte	0x04, 0x17
        /*005a*/ 	.short	(.L_19 - .L_18)
.L_18:
        /*005c*/ 	.word	0x00000000
        /*0060*/ 	.short	0x0000
        /*0062*/ 	.short	0x0000
        /*0064*/ 	.byte	0x00, 0xf5, 0x21, 0x00


	//----- nvinfo : EIATTR_SPARSE_MMA_MASK
	.align		4
.L_19:
        /*0068*/ 	.byte	0x03, 0x50
        /*006a*/ 	.short	0x0000


	//----- nvinfo : EIATTR_MAXREG_COUNT
	.align		4
        /*006c*/ 	.byte	0x03, 0x1b
        /*006e*/ 	.short	0x00ff


	//----- nvinfo : EIATTR_MERCURY_ISA_VERSION
	.align		4
        /*0070*/ 	.byte	0x03, 0x5f
        /*0072*/ 	.short	0x0101


	//----- nvinfo : EIATTR_VRC_CTA_INIT_COUNT
	.align		4
        /*0074*/ 	.byte	0x02, 0x4a
	.zero		1
	.zero		1


	//----- nvinfo : EIATTR_EXIT_INSTR_OFFSETS
	.align		4
        /*0078*/ 	.byte	0x04, 0x1c
        /*007a*/ 	.short	(.L_21 - .L_20)


	//   ....[0]....
.L_20:
        /*007c*/ 	.word	0x000000d0


	//   ....[1]....
        /*0080*/ 	.word	0x000008f0


	//----- nvinfo : EIATTR_CBANK_PARAM_SIZE
	.align		4
.L_21:
        /*0084*/ 	.byte	0x03, 0x19
        /*0086*/ 	.short	0x0024


	//----- nvinfo : EIATTR_PARAM_CBANK
	.align		4
        /*0088*/ 	.byte	0x04, 0x0a
        /*008a*/ 	.short	(.L_23 - .L_22)
	.align		4
.L_22:
        /*008c*/ 	.word	index@(.nv.constant0._Z11gemm_kernalPfS_S_iii)
        /*0090*/ 	.short	0x0380
        /*0092*/ 	.short	0x0024


	//----- nvinfo : EIATTR_SW_WAR
	.align		4
.L_23:
        /*0094*/ 	.byte	0x04, 0x36
        /*0096*/ 	.short	(.L_25 - .L_24)
.L_24:
        /*0098*/ 	.word	0x00000008
.L_25:


//--------------------- .nv.callgraph             --------------------------
	.section	.nv.callgraph,"",@"SHT_CUDA_CALLGRAPH"
	.align	4
	.sectionentsize	8
	.align		4
        /*0000*/ 	.word	0x00000000
	.align		4
        /*0004*/ 	.word	0xffffffff
	.align		4
        /*0008*/ 	.word	0x00000000
	.align		4
        /*000c*/ 	.word	0xfffffffe
	.align		4
        /*0010*/ 	.word	0x00000000
	.align		4
        /*0014*/ 	.word	0xfffffffd
	.align		4
        /*0018*/ 	.word	0x00000000
	.align		4
        /*001c*/ 	.word	0xfffffffc


//--------------------- .text._Z11gemm_kernalPfS_S_iii --------------------------
	.section	.text._Z11gemm_kernalPfS_S_iii,"ax",@progbits
	.align	128
        .global         _Z11gemm_kernalPfS_S_iii
        .type           _Z11gemm_kernalPfS_S_iii,@function
        .size           _Z11gemm_kernalPfS_S_iii,(.L_x_5 - _Z11gemm_kernalPfS_S_iii)
        .other          _Z11gemm_kernalPfS_S_iii,@"STO_CUDA_ENTRY STV_DEFAULT"
_Z11gemm_kernalPfS_S_iii:
.text._Z11gemm_kernalPfS_S_iii:
[----:B------:R-:W-:Y:S01]  /*0000*/  LDC R1, c[0x0][0x37c] ;  /* 0x0000df00ff017b82 */ /* 0x000fe20000000800 */
[----:B------:R-:W0:Y:S07]  /*0010*/  S2R R5, SR_TID.Y ;  /* 0x0000000000057919 */ /* 0x000e2e0000002200 */
[----:B------:R-:W1:Y:S01]  /*0020*/  LDC R16, c[0x0][0x360] ;  /* 0x0000d800ff107b82 */ /* 0x000e620000000800 */
[----:B------:R-:W2:Y:S01]  /*0030*/  LDCU UR6, c[0x0][0x398] ;  /* 0x00007300ff0677ac */ /* 0x000ea20008000800 */
[----:B------:R-:W1:Y:S06]  /*0040*/  S2R R3, SR_TID.X ;  /* 0x0000000000037919 */ /* 0x000e6c0000002100 */
[----:B------:R-:W0:Y:S08]  /*0050*/  S2UR UR5, SR_CTAID.Y ;  /* 0x00000000000579c3 */ /* 0x000e300000002600 */
[----:B------:R-:W0:Y:S08]  /*0060*/  LDC R0, c[0x0][0x364] ;  /* 0x0000d900ff007b82 */ /* 0x000e300000000800 */
[----:B------:R-:W1:Y:S08]  /*0070*/  S2UR UR4, SR_CTAID.X ;  /* 0x00000000000479c3 */ /* 0x000e700000002500 */
[----:B------:R-:W3:Y:S01]  /*0080*/  LDC R17, c[0x0][0x3a0] ;  /* 0x0000e800ff117b82 */ /* 0x000ee20000000800 */
[----:B0-----:R-:W-:-:S05]  /*0090*/  IMAD R0, R0, UR5, R5 ;  /* 0x0000000500007c24 */ /* 0x001fca000f8e0205 */
[----:B--2---:R-:W-:Y:S01]  /*00a0*/  ISETP.GE.AND P0, PT, R0, UR6, PT ;  /* 0x0000000600007c0c */ /* 0x004fe2000bf06270 */
[----:B-1----:R-:W-:-:S05]  /*00b0*/  IMAD R16, R16, UR4, R3 ;  /* 0x0000000410107c24 */ /* 0x002fca000f8e0203 */
[----:B---3--:R-:W-:-:S13]  /*00c0*/  ISETP.GE.OR P0, PT, R16, R17, P0 ;  /* 0x000000111000720c */ /* 0x008fda0000706670 */
[----:B------:R-:W-:Y:S05]  /*00d0*/  @P0 EXIT ;  /* 0x000000000000094d */ /* 0x000fea0003800000 */
[----:B------:R-:W0:Y:S01]  /*00e0*/  LDC R19, c[0x0][0x39c] ;  /* 0x0000e700ff137b82 */ /* 0x000e220000000800 */
[----:B------:R-:W1:Y:S01]  /*00f0*/  LDCU.64 UR4, c[0x0][0x358] ;  /* 0x00006b00ff0477ac */ /* 0x000e620008000a00 */
[----:B------:R-:W-:Y:S01]  /*0100*/  HFMA2 R24, -RZ, RZ, 0, 0 ;  /* 0x00000000ff187431 */ /* 0x000fe200000001ff */
[----:B0-----:R-:W-:-:S13]  /*0110*/  ISETP.GE.AND P0, PT, R19, 0x1, PT ;  /* 0x000000011300780c */ /* 0x001fda0003f06270 */
[----:B-1----:R-:W-:Y:S05]  /*0120*/  @!P0 BRA `(.L_x_0) ;  /* 0x0000000400e08947 */ /* 0x002fea0003800000 */
[C---:B------:R-:W-:Y:S01]  /*0130*/  ISETP.GE.U32.AND P1, PT, R19.reuse, 0x8, PT ;  /* 0x000000081300780c */ /* 0x040fe20003f26070 */
[----:B------:R-:W-:Y:S01]  /*0140*/  IMAD R20, R0, R19, RZ ;  /* 0x0000001300147224 */ /* 0x000fe200078e02ff */
[----:B------:R-:W-:Y:S02]  /*0150*/  LOP3.LUT R27, R19, 0x7, RZ, 0xc0, !PT ;  /* 0x00000007131b7812 */ /* 0x000fe400078ec0ff */
[----:B------:R-:W-:Y:S02]  /*0160*/  MOV R24, RZ ;  /* 0x000000ff00187202 */ /* 0x000fe40000000f00 */
[----:B------:R-:W-:Y:S02]  /*0170*/  ISETP.NE.AND P0, PT, R27, RZ, PT ;  /* 0x000000ff1b00720c */ /* 0x000fe40003f05270 */
[----:B------:R-:W-:-:S05]  /*0180*/  MOV R21, RZ ;  /* 0x000000ff00157202 */ /* 0x000fca0000000f00 */
[----:B------:R-:W-:Y:S06]  /*0190*/  @!P1 BRA `(.L_x_1) ;  /* 0x0000000000c49947 */ /* 0x000fec0003800000 */
[----:B------:R-:W0:Y:S01]  /*01a0*/  LDC.64 R2, c[0x0][0x380] ;  /* 0x0000e000ff027b82 */ /* 0x000e220000000a00 */
[----:B------:R-:W-:Y:S02]  /*01b0*/  LOP3.LUT R21, R19, 0x7ffffff8, RZ, 0xc0, !PT ;  /* 0x7ffffff813157812 */ /* 0x000fe400078ec0ff */
[----:B------:R-:W-:Y:S02]  /*01c0*/  MOV R24, RZ ;  /* 0x000000ff00187202 */ /* 0x000fe40000000f00 */
[----:B------:R-:W-:Y:S02]  /*01d0*/  MOV R18, R16 ;  /* 0x0000001000127202 */ /* 0x000fe40000000f00 */
[----:B------:R-:W-:Y:S01]  /*01e0*/  IADD3 R22, PT, PT, -R21, RZ, RZ ;  /* 0x000000ff15167210 */ /* 0x000fe20007ffe1ff */
[----:B0-----:R-:W-:-:S03]  /*01f0*/  IMAD.WIDE.U32 R2, R20, 0x4, R2 ;  /* 0x0000000414027825 */ /* 0x001fc600078e0002 */
[----:B------:R-:W-:-:S04]  /*0200*/  IADD3 R4, P1, PT, R2, 0x10, RZ ;  /* 0x0000001002047810 */ /* 0x000fc80007f3e0ff */
[----:B------:R-:W-:-:S09]  /*0210*/  IADD3.X R5, PT, PT, RZ, R3, RZ, P1, !PT ;  /* 0x00000003ff057210 */ /* 0x000fd20000ffe4ff */
.L_x_2:
[----:B------:R-:W0:Y:S01]  /*0220*/  LDC.64 R14, c[0x0][0x388] ;  /* 0x0000e200ff0e7b82 */ /* 0x000e220000000a00 */
[----:B------:R-:W-:Y:S02]  /*0230*/  MOV R2, R4 ;  /* 0x0000000400027202 */ /* 0x000fe40000000f00 */
[----:B------:R-:W-:-:S05]  /*0240*/  MOV R3, R5 ;  /* 0x0000000500037202 */ /* 0x000fca0000000f00 */
[----:B------:R-:W2:Y:S04]  /*0250*/  LDG.E R25, desc[UR4][R2.64+-0x10] ;  /* 0xfffff00402197981 */ /* 0x000ea8000c1e1900 */
[----:B------:R-:W3:Y:S04]  /*0260*/  LDG.E R23, desc[UR4][R2.64+-0xc] ;  /* 0xfffff40402177981 */ /* 0x000ee8000c1e1900 */
[----:B------:R-:W4:Y:S04]  /*0270*/  LDG.E R29, desc[UR4][R2.64+-0x8] ;  /* 0xfffff804021d7981 */ /* 0x000f28000c1e1900 */
[----:B------:R-:W5:Y:S01]  /*0280*/  LDG.E R28, desc[UR4][R2.64+-0x4] ;  /* 0xfffffc04021c7981 */ /* 0x000f62000c1e1900 */
[----:B0-----:R-:W-:-:S05]  /*0290*/  IMAD.WIDE R14, R18, 0x4, R14 ;  /* 0x00000004120e7825 */ /* 0x001fca00078e020e */
[----:B------:R0:W2:Y:S01]  /*02a0*/  LDG.E R26, desc[UR4][R14.64] ;  /* 0x000000040e1a7981 */ /* 0x0000a2000c1e1900 */
[----:B------:R-:W-:-:S04]  /*02b0*/  IMAD.WIDE R12, R17, 0x4, R14 ;  /* 0x00000004110c7825 */ /* 0x000fc800078e020e */
[C---:B------:R-:W-:Y:S02]  /*02c0*/  IMAD.WIDE R4, R17.reuse, 0x4, R12 ;  /* 0x0000000411047825 */ /* 0x040fe400078e020c */
[----:B------:R-:W3:Y:S02]  /*02d0*/  LDG.E R12, desc[UR4][R12.64] ;  /* 0x000000040c0c7981 */ /* 0x000ee4000c1e1900 */
[C---:B------:R-:W-:Y:S02]  /*02e0*/  IMAD.WIDE R8, R17.reuse, 0x4, R4 ;  /* 0x0000000411087825 */ /* 0x040fe400078e0204 */
[----:B------:R-:W4:Y:S02]  /*02f0*/  LDG.E R4, desc[UR4][R4.64] ;  /* 0x0000000404047981 */ /* 0x000f24000c1e1900 */
[C---:B------:R-:W-:Y:S02]  /*0300*/  IMAD.WIDE R6, R17.reuse, 0x4, R8 ;  /* 0x0000000411067825 */ /* 0x040fe400078e0208 */
[----:B------:R-:W5:Y:S02]  /*0310*/  LDG.E R8, desc[UR4][R8.64] ;  /* 0x0000000408087981 */ /* 0x000f64000c1e1900 */
[----:B------:R-:W-:-:S02]  /*0320*/  IMAD.WIDE R10, R17, 0x4, R6 ;  /* 0x00000004110a7825 */ /* 0x000fc400078e0206 */
[----:B------:R-:W5:Y:S04]  /*0330*/  LDG.E R5, desc[UR4][R2.64] ;  /* 0x0000000402057981 */ /* 0x000f68000c1e1900 */
[----:B------:R-:W5:Y:S01]  /*0340*/  LDG.E R6, desc[UR4][R6.64] ;  /* 0x0000000406067981 */ /* 0x000f62000c1e1900 */
[----:B0-----:R-:W-:-:S03]  /*0350*/  IMAD.WIDE R14, R17, 0x4, R10 ;  /* 0x00000004110e7825 */ /* 0x001fc600078e020a */
[----:B------:R-:W5:Y:S04]  /*0360*/  LDG.E R10, desc[UR4][R10.64] ;  /* 0x000000040a0a7981 */ /* 0x000f68000c1e1900 */
[----:B------:R-:W5:Y:S04]  /*0370*/  LDG.E R13, desc[UR4][R14.64] ;  /* 0x000000040e0d7981 */ /* 0x000f68000c1e1900 */
[----:B------:R-:W5:Y:S04]  /*0380*/  LDG.E R7, desc[UR4][R2.64+0x4] ;  /* 0x0000040402077981 */ /* 0x000f68000c1e1900 */
[----:B------:R-:W5:Y:S01]  /*0390*/  LDG.E R9, desc[UR4][R2.64+0xc] ;  /* 0x00000c0402097981 */ /* 0x000f62000c1e1900 */
[----:B--2---:R-:W-:Y:S01]  /*03a0*/  FFMA R26, R25, R26, R24 ;  /* 0x0000001a191a7223 */ /* 0x004fe20000000018 */
[----:B------:R-:W-:-:S02]  /*03b0*/  IMAD.WIDE R24, R17, 0x4, R14 ;  /* 0x0000000411187825 */ /* 0x000fc400078e020e */
[----:B------:R-:W2:Y:S04]  /*03c0*/  LDG.E R14, desc[UR4][R2.64+0x8] ;  /* 0x00000804020e7981 */ /* 0x000ea8000c1e1900 */
[----:B------:R-:W2:Y:S01]  /*03d0*/  LDG.E R24, desc[UR4][R24.64] ;  /* 0x0000000418187981 */ /* 0x000ea2000c1e1900 */
[----:B---3--:R-:W-:Y:S01]  /*03e0*/  FFMA R12, R23, R12, R26 ;  /* 0x0000000c170c7223 */ /* 0x008fe2000000001a */
[----:B------:R-:W-:-:S03]  /*03f0*/  IADD3 R22, PT, PT, R22, 0x8, RZ ;  /* 0x0000000816167810 */ /* 0x000fc60007ffe0ff */
[----:B----4-:R-:W-:Y:S01]  /*0400*/  FFMA R29, R29, R4, R12 ;  /* 0x000000041d1d7223 */ /* 0x010fe2000000000c */
[----:B------:R-:W-:-:S03]  /*0410*/  ISETP.NE.AND P1, PT, R22, RZ, PT ;  /* 0x000000ff1600720c */ /* 0x000fc60003f25270 */
[----:B-----5:R-:W-:Y:S01]  /*0420*/  FFMA R8, R28, R8, R29 ;  /* 0x000000081c087223 */ /* 0x020fe2000000001d */
[----:B------:R-:W-:-:S03]  /*0430*/  IADD3 R4, P2, PT, R2, 0x20, RZ ;  /* 0x0000002002047810 */ /* 0x000fc60007f5e0ff */
[----:B------:R-:W-:Y:S01]  /*0440*/  FFMA R6, R5, R6, R8 ;  /* 0x0000000605067223 */ /* 0x000fe20000000008 */
[----:B------:R-:W-:Y:S02]  /*0450*/  IADD3.X R5, PT, PT, RZ, R3, RZ, P2, !PT ;  /* 0x00000003ff057210 */ /* 0x000fe400017fe4ff */
[----:B------:R-:W-:Y:S01]  /*0460*/  LEA R18, R17, R18, 0x3 ;  /* 0x0000001211127211 */ /* 0x000fe200078e18ff */
[----:B------:R-:W-:-:S04]  /*0470*/  FFMA R7, R7, R10, R6 ;  /* 0x0000000a07077223 */ /* 0x000fc80000000006 */
[----:B--2---:R-:W-:-:S04]  /*0480*/  FFMA R14, R14, R13, R7 ;  /* 0x0000000d0e0e7223 */ /* 0x004fc80000000007 */
[----:B------:R-:W-:Y:S01]  /*0490*/  FFMA R24, R9, R24, R14 ;  /* 0x0000001809187223 */ /* 0x000fe2000000000e */
[----:B------:R-:W-:Y:S06]  /*04a0*/  @P1 BRA `(.L_x_2) ;  /* 0xfffffffc005c1947 */ /* 0x000fec000383ffff */
.L_x_1:
[----:B------:R-:W-:Y:S05]  /*04b0*/  @!P0 BRA `(.L_x_0) ;  /* 0x0000000000fc8947 */ /* 0x000fea0003800000 */
[----:B------:R-:W-:Y:S02]  /*04c0*/  ISETP.GE.U32.AND P1, PT, R27, 0x4, PT ;  /* 0x000000041b00780c */ /* 0x000fe40003f26070 */
[----:B------:R-:W-:-:S04]  /*04d0*/  LOP3.LUT R14, R19, 0x3, RZ, 0xc0, !PT ;  /* 0x00000003130e7812 */ /* 0x000fc800078ec0ff */
[----:B------:R-:W-:-:S07]  /*04e0*/  ISETP.NE.AND P0, PT, R14, RZ, PT ;  /* 0x000000ff0e00720c */ /* 0x000fce0003f05270 */
[----:B------:R-:W-:Y:S06]  /*04f0*/  @!P1 BRA `(.L_x_3) ;  /* 0x00000000006c9947 */ /* 0x000fec0003800000 */
[----:B------:R-:W0:Y:S01]  /*0500*/  LDC.64 R4, c[0x0][0x388] ;  /* 0x0000e200ff047b82 */ /* 0x000e220000000a00 */
[----:B------:R-:W1:Y:S01]  /*0510*/  LDCU.64 UR6, c[0x0][0x380] ;  /* 0x00007000ff0677ac */ /* 0x000e620008000a00 */
[----:B------:R-:W-:Y:S01]  /*0520*/  IMAD R7, R21, R17, R16 ;  /* 0x0000001115077224 */ /* 0x000fe200078e0210 */
[CC--:B------:R-:W-:Y:S02]  /*0530*/  IADD3 R3, PT, PT, R20.reuse, R21.reuse, RZ ;  /* 0x0000001514037210 */ /* 0x0c0fe40007ffe0ff */
[----:B------:R-:W-:-:S03]  /*0540*/  IADD3 R8, P1, PT, R20, R21, RZ ;  /* 0x0000001514087210 */ /* 0x000fc60007f3e0ff */
[----:B------:R-:W2:Y:S01]  /*0550*/  LDC.64 R12, c[0x0][0x380] ;  /* 0x0000e000ff0c7b82 */ /* 0x000ea20000000a00 */
[----:B0-----:R-:W-:-:S04]  /*0560*/  IMAD.WIDE R4, R7, 0x4, R4 ;  /* 0x0000000407047825 */ /* 0x001fc800078e0204 */
[----:B------:R-:W-:Y:S02]  /*0570*/  IMAD.WIDE R6, R17, 0x4, R4 ;  /* 0x0000000411067825 */ /* 0x000fe400078e0204 */
[----:B------:R-:W3:Y:S02]  /*0580*/  LDG.E R4, desc[UR4][R4.64] ;  /* 0x0000000404047981 */ /* 0x000ee4000c1e1900 */
[----:B--2---:R-:W-:Y:S01]  /*0590*/  IMAD.WIDE.U32 R12, R3, 0x4, R12 ;  /* 0x00000004030c7825 */ /* 0x004fe200078e000c */
[----:B------:R-:W-:Y:S02]  /*05a0*/  IADD3.X R3, PT, PT, RZ, RZ, RZ, P1, !PT ;  /* 0x000000ffff037210 */ /* 0x000fe40000ffe4ff */
[----:B-1----:R-:W-:-:S03]  /*05b0*/  LEA R2, P1, R8, UR6, 0x2 ;  /* 0x0000000608027c11 */ /* 0x002fc6000f8210ff */
[----:B------:R-:W3:Y:S01]  /*05c0*/  LDG.E R13, desc[UR4][R12.64] ;  /* 0x000000040c0d7981 */ /* 0x000ee2000c1e1900 */
[----:B------:R-:W-:Y:S01]  /*05d0*/  LEA.HI.X R3, R8, UR7, R3, 0x2, P1 ;  /* 0x0000000708037c11 */ /* 0x000fe200088f1403 */
[C---:B------:R-:W-:Y:S02]  /*05e0*/  IMAD.WIDE R8, R17.reuse, 0x4, R6 ;  /* 0x0000000411087825 */ /* 0x040fe400078e0206 */
[----:B------:R-:W2:Y:S04]  /*05f0*/  LDG.E R6, desc[UR4][R6.64] ;  /* 0x0000000406067981 */ /* 0x000ea8000c1e1900 */
[----:B------:R-:W2:Y:S01]  /*0600*/  LDG.E R15, desc[UR4][R2.64+0x4] ;  /* 0x00000404020f7981 */ /* 0x000ea2000c1e1900 */
[----:B------:R-:W-:-:S03]  /*0610*/  IMAD.WIDE R10, R17, 0x4, R8 ;  /* 0x00000004110a7825 */ /* 0x000fc600078e0208 */
[----:B------:R-:W4:Y:S04]  /*0620*/  LDG.E R22, desc[UR4][R8.64] ;  /* 0x0000000408167981 */ /* 0x000f28000c1e1900 */
[----:B------:R-:W4:Y:S04]  /*0630*/  LDG.E R18, desc[UR4][R2.64+0x8] ;  /* 0x0000080402127981 */ /* 0x000f28000c1e1900 */
[----:B------:R-:W5:Y:S04]  /*0640*/  LDG.E R26, desc[UR4][R2.64+0xc] ;  /* 0x00000c04021a7981 */ /* 0x000f68000c1e1900 */
[----:B------:R-:W5:Y:S01]  /*0650*/  LDG.E R10, desc[UR4][R10.64] ;  /* 0x000000040a0a7981 */ /* 0x000f62000c1e1900 */
[----:B------:R-:W-:Y:S01]  /*0660*/  IADD3 R21, PT, PT, R21, 0x4, RZ ;  /* 0x0000000415157810 */ /* 0x000fe20007ffe0ff */
[----:B---3--:R-:W-:-:S04]  /*0670*/  FFMA R24, R13, R4, R24 ;  /* 0x000000040d187223 */ /* 0x008fc80000000018 */
[----:B--2---:R-:W-:-:S04]  /*0680*/  FFMA R15, R15, R6, R24 ;  /* 0x000000060f0f7223 */ /* 0x004fc80000000018 */
[----:B----4-:R-:W-:-:S04]  /*0690*/  FFMA R15, R18, R22, R15 ;  /* 0x00000016120f7223 */ /* 0x010fc8000000000f */
[----:B-----5:R-:W-:-:S07]  /*06a0*/  FFMA R24, R26, R10, R15 ;  /* 0x0000000a1a187223 */ /* 0x020fce000000000f */
.L_x_3:
[----:B------:R-:W-:Y:S05]  /*06b0*/  @!P0 BRA `(.L_x_0) ;  /* 0x00000000007c8947 */ /* 0x000fea0003800000 */
[----:B------:R-:W-:Y:S01]  /*06c0*/  ISETP.NE.AND P1, PT, R14, 0x1, PT ;  /* 0x000000010e00780c */ /* 0x000fe20003f25270 */
[----:B------:R-:W0:Y:S01]  /*06d0*/  LDC.64 R10, c[0x0][0x380] ;  /* 0x0000e000ff0a7b82 */ /* 0x000e220000000a00 */
[----:B------:R-:W-:-:S04]  /*06e0*/  LOP3.LUT R19, R19, 0x1, RZ, 0xc0, !PT ;  /* 0x0000000113137812 */ /* 0x000fc800078ec0ff */
[----:B------:R-:W-:-:S03]  /*06f0*/  ISETP.NE.U32.AND P0, PT, R19, 0x1, PT ;  /* 0x000000011300780c */ /* 0x000fc60003f05070 */
[----:B------:R-:W1:Y:S04]  /*0700*/  LDC.64 R8, c[0x0][0x388] ;  /* 0x0000e200ff087b82 */ /* 0x000e680000000a00 */
[CC--:B------:R-:W-:Y:S02]  /*0710*/  @P1 IADD3 R13, PT, PT, R20.reuse, R21.reuse, RZ ;  /* 0x00000015140d1210 */ /* 0x0c0fe40007ffe0ff */
[----:B------:R-:W-:Y:S02]  /*0720*/  @P1 IADD3 R12, P2, PT, R20, R21, RZ ;  /* 0x00000015140c1210 */ /* 0x000fe40007f5e0ff */
[----:B------:R-:W2:Y:S02]  /*0730*/  @P1 LDC.64 R2, c[0x0][0x380] ;  /* 0x0000e000ff021b82 */ /* 0x000ea40000000a00 */
[----:B------:R-:W-:-:S06]  /*0740*/  @P1 IADD3.X R14, PT, PT, RZ, RZ, RZ, P2, !PT ;  /* 0x000000ffff0e1210 */ /* 0x000fcc00017fe4ff */
[----:B------:R-:W3:Y:S01]  /*0750*/  LDC.64 R4, c[0x0][0x380] ;  /* 0x0000e000ff047b82 */ /* 0x000ee20000000a00 */
[----:B0-----:R-:W-:-:S04]  /*0760*/  @P1 IMAD.WIDE.U32 R10, R13, 0x4, R10 ;  /* 0x000000040d0a1825 */ /* 0x001fc800078e000a */
[C---:B------:R-:W-:Y:S01]  /*0770*/  @P1 IMAD R13, R21.reuse, R17, R16 ;  /* 0x00000011150d1224 */ /* 0x040fe200078e0210 */
[----:B------:R-:W-:Y:S01]  /*0780*/  @P1 IADD3 R21, PT, PT, R21, 0x2, RZ ;  /* 0x0000000215151810 */ /* 0x000fe20007ffe0ff */
[----:B------:R-:W4:Y:S01]  /*0790*/  @P1 LDG.E R11, desc[UR4][R10.64] ;  /* 0x000000040a0b1981 */ /* 0x000f22000c1e1900 */
[----:B------:R-:W0:Y:S01]  /*07a0*/  LDC.64 R6, c[0x0][0x388] ;  /* 0x0000e200ff067b82 */ /* 0x000e220000000a00 */
[----:B-1----:R-:W-:Y:S01]  /*07b0*/  @P1 IMAD.WIDE R8, R13, 0x4, R8 ;  /* 0x000000040d081825 */ /* 0x002fe200078e0208 */
[----:B------:R-:W-:Y:S02]  /*07c0*/  @!P0 IADD3 R15, PT, PT, R20, R21, RZ ;  /* 0x00000015140f8210 */ /* 0x000fe40007ffe0ff */
[----:B--2---:R-:W-:Y:S01]  /*07d0*/  @P1 LEA R2, P2, R12, R2, 0x2 ;  /* 0x000000020c021211 */ /* 0x004fe200078410ff */
[----:B------:R-:W-:-:S03]  /*07e0*/  @!P0 IMAD R21, R21, R17, R16 ;  /* 0x0000001115158224 */ /* 0x000fc600078e0210 */
[----:B------:R-:W-:Y:S01]  /*07f0*/  @P1 LEA.HI.X R3, R12, R3, R14, 0x2, P2 ;  /* 0x000000030c031211 */ /* 0x000fe200010f140e */
[----:B------:R-:W-:Y:S01]  /*0800*/  @P1 IMAD.WIDE R12, R17, 0x4, R8 ;  /* 0x00000004110c1825 */ /* 0x000fe200078e0208 */
[----:B------:R-:W4:Y:S03]  /*0810*/  @P1 LDG.E R14, desc[UR4][R8.64] ;  /* 0x00000004080e1981 */ /* 0x000f26000c1e1900 */
[----:B---3--:R-:W-:Y:S01]  /*0820*/  @!P0 IMAD.WIDE.U32 R4, R15, 0x4, R4 ;  /* 0x000000040f048825 */ /* 0x008fe200078e0004 */
[----:B------:R-:W2:Y:S04]  /*0830*/  @P1 LDG.E R2, desc[UR4][R2.64+0x4] ;  /* 0x0000040402021981 */ /* 0x000ea8000c1e1900 */
[----:B------:R-:W2:Y:S01]  /*0840*/  @P1 LDG.E R12, desc[UR4][R12.64] ;  /* 0x000000040c0c1981 */ /* 0x000ea2000c1e1900 */
[----:B0-----:R-:W-:-:S03]  /*0850*/  @!P0 IMAD.WIDE R6, R21, 0x4, R6 ;  /* 0x0000000415068825 */ /* 0x001fc600078e0206 */
[----:B------:R-:W3:Y:S04]  /*0860*/  @!P0 LDG.E R5, desc[UR4][R4.64] ;  /* 0x0000000404058981 */ /* 0x000ee8000c1e1900 */
[----:B------:R-:W3:Y:S01]  /*0870*/  @!P0 LDG.E R6, desc[UR4][R6.64] ;  /* 0x0000000406068981 */ /* 0x000ee2000c1e1900 */
[----:B----4-:R-:W-:-:S04]  /*0880*/  @P1 FFMA R11, R11, R14, R24 ;  /* 0x0000000e0b0b1223 */ /* 0x010fc80000000018 */
[----:B--2---:R-:W-:-:S04]  /*0890*/  @P1 FFMA R24, R2, R12, R11 ;  /* 0x0000000c02181223 */ /* 0x004fc8000000000b */
[----:B---3--:R-:W-:-:S07]  /*08a0*/  @!P0 FFMA R24, R5, R6, R24 ;  /* 0x0000000605188223 */ /* 0x008fce0000000018 */
.L_x_0:
[----:B------:R-:W0:Y:S01]  /*08b0*/  LDC.64 R2, c[0x0][0x390] ;  /* 0x0000e400ff027b82 */ /* 0x000e220000000a00 */
[----:B------:R-:W-:-:S04]  /*08c0*/  IMAD R17, R0, R17, R16 ;  /* 0x0000001100117224 */ /* 0x000fc800078e0210 */
[----:B0-----:R-:W-:-:S05]  /*08d0*/  IMAD.WIDE R2, R17, 0x4, R2 ;  /* 0x0000000411027825 */ /* 0x001fca00078e0202 */
[----:B------:R-:W-:Y:S01]  /*08e0*/  STG.E desc[UR4][R2.64], R24 ;  /* 0x0000001802007986 */ /* 0x000fe2000c101904 */
[----:B------:R-:W-:Y:S05]  /*08f0*/  EXIT ;  /* 0x000000000000794d */ /* 0x000fea0003800000 */
.L_x_4:
[----:B------:R-:W-:-:S00]  /*0900*/  BRA `(.L_x_4) ;  /* 0xfffffffc00fc7947 */ /* 0x000fc0000383ffff */
[----:B------:R-:W-:-:S00]  /*0910*/  NOP ;  /* 0x0000000000007918 */ /* 0x000fc00000000000 */
        /* <DEDUP_REMOVED lines=14> */
.L_x_5:


//--------------------- .nv.shared.reserved.0     --------------------------
	.section	.nv.shared.reserved.0,"aw",@nobits
	.weak		__nv_reservedSMEM_offset_0_alias
	.size		__nv_reservedSMEM_offset_0_alias, 0, 64
	.other		__nv_reservedSMEM_offset_0_alias,@"STO_CUDA_RESERVED_SHARED STV_DEFAULT"
__nv_reservedSMEM_offset_0_alias:
	.zero		0
	.zero		64


//--------------------- .nv.constant0._Z11gemm_kernalPfS_S_iii --------------------------
	.section	.nv.constant0._Z11gemm_kernalPfS_S_iii,"a",@progbits
	.sectionflags	@""
	.align	4
.nv.constant0._Z11gemm_kernalPfS_S_iii:
	.zero		932


//--------------------- SYMBOLS --------------------------

	.type		.nv.reservedSmem.offset0,@object
	.size		.nv.reservedSmem.offset0,0x4
